//
// Generated by NVIDIA NVVM Compiler
//
// Compiler Build ID: CL-36424714
// Cuda compilation tools, release 13.0, V13.0.88
// Based on NVVM 20.0.0
//

.version 9.0
.target sm_100
.address_size 64

	// .globl	_Z10add_kernelPf

.visible .entry _Z10add_kernelPf(
	.param .u64 .ptr .align 1 _Z10add_kernelPf_param_0
)
{
	.reg .b32 	%r<5>;
	.reg .b32 	%f<3>;
	.reg .b64 	%rd<5>;

	ld.param.u64 	%rd1, [_Z10add_kernelPf_param_0];
	cvta.to.global.u64 	%rd2, %rd1;
	mov.u32 	%r1, %ntid.x;
	mov.u32 	%r2, %ctaid.x;
	mov.u32 	%r3, %tid.x;
	mad.lo.s32 	%r4, %r1, %r2, %r3;
	mul.wide.s32 	%rd3, %r4, 4;
	add.s64 	%rd4, %rd2, %rd3;
	ld.global.f32 	%f1, [%rd4];
	add.f32 	%f2, %f1, 0f3F800000;
	st.global.f32 	[%rd4], %f2;
	ret;

}


// ===== COMPILED SASS (sm_100) =====

	.target	sm_100

	.elftype	@"ET_EXEC"


//--------------------- .note.nv.tkinfo           --------------------------
	.section	.note.nv.tkinfo,"",@"SHT_NOTE"
	.sectionflags	@"SHF_NOTE_NV_TKINFO"
	.tkinfo
        /*0018*/ 	.word	0x00000002
        /*0030*/ 	.string	""
        /*0030*/ 	.string	"ptxas"
        /*0030*/ 	.string	"Cuda compilation tools, release 13.0, V13.0.88"
        /*0030*/ 	.string	"Build cuda_13.0.r13.0/compiler.36424714_0"
        /*0030*/ 	.string	"-arch sm_100 -m 64 "



//--------------------- .note.nv.cuinfo           --------------------------
	.section	.note.nv.cuinfo,"",@"SHT_NOTE"
	.sectionflags	@"SHF_NOTE_NV_CUINFO"
        /*0018*/ 	.short	0x0002
        /*001a*/ 	.short	0x0064
        /*001c*/ 	.short	0x0082
	.zero		2


//--------------------- .nv.info                  --------------------------
	.section	.nv.info,"",@"SHT_CUDA_INFO"
	.align	4


	//----- nvinfo : EIATTR_REGCOUNT
	.align		4
        /*0000*/ 	.byte	0x04, 0x2f
        /*0002*/ 	.short	(.L_1 - .L_0)
	.align		4
.L_0:
        /*0004*/ 	.word	index@(_Z10add_kernelPf)
        /*0008*/ 	.word	0x00000008


	//----- nvinfo : EIATTR_FRAME_SIZE
	.align		4
.L_1:
        /*000c*/ 	.byte	0x04, 0x11
        /*000e*/ 	.short	(.L_3 - .L_2)
	.align		4
.L_2:
        /*0010*/ 	.word	index@(_Z10add_kernelPf)
        /*0014*/ 	.word	0x00000000


	//----- nvinfo : EIATTR_MIN_STACK_SIZE
	.align		4
.L_3:
        /*0018*/ 	.byte	0x04, 0x12
        /*001a*/ 	.short	(.L_5 - .L_4)
	.align		4
.L_4:
        /*001c*/ 	.word	index@(_Z10add_kernelPf)
        /*0020*/ 	.word	0x00000000
.L_5:


//--------------------- .nv.compat                --------------------------
	.section	.nv.compat,"",@"SHT_CUDA_COMPAT_INFO"
	.align	4
        /*0000*/ 	.byte	0x02, 0x09, 0x00, 0x00, 0x02, 0x02, 0x01, 0x00, 0x02, 0x05, 0x05, 0x00, 0x03, 0x07, 0x01, 0x01
        /*0010*/ 	.byte	0x02, 0x03, 0x00, 0x00, 0x02, 0x06, 0x01, 0x00, 0x04, 0x0b, 0x08, 0x00, 0x09, 0x00, 0x00, 0x00
        /*0020*/ 	.byte	0x00, 0x00, 0x00, 0x00


//--------------------- .nv.info._Z10add_kernelPf --------------------------
	.section	.nv.info._Z10add_kernelPf,"",@"SHT_CUDA_INFO"
	.sectionflags	@""
	.align	4


	//----- nvinfo : EIATTR_CUDA_API_VERSION
	.align		4
        /*0000*/ 	.byte	0x04, 0x37
        /*0002*/ 	.short	(.L_7 - .L_6)
.L_6:
        /*0004*/ 	.word	0x00000082


	//----- nvinfo : EIATTR_KPARAM_INFO
	.align		4
.L_7:
        /*0008*/ 	.byte	0x04, 0x17
        /*000a*/ 	.short	(.L_9 - .L_8)
.L_8:
        /*000c*/ 	.word	0x00000000
        /*0010*/ 	.short	0x0000
        /*0012*/ 	.short	0x0000
        /*0014*/ 	.byte	0x00, 0xf5, 0x21, 0x00


	//----- nvinfo : EIATTR_SPARSE_MMA_MASK
	.align		4
.L_9:
        /*0018*/ 	.byte	0x03, 0x50
        /*001a*/ 	.short	0x0000


	//----- nvinfo : EIATTR_MAXREG_COUNT
	.align		4
        /*001c*/ 	.byte	0x03, 0x1b
        /*001e*/ 	.short	0x00ff


	//----- nvinfo : EIATTR_MERCURY_ISA_VERSION
	.align		4
        /*0020*/ 	.byte	0x03, 0x5f
        /*0022*/ 	.short	0x0101


	//----- nvinfo : EIATTR_VRC_CTA_INIT_COUNT
	.align		4
        /*0024*/ 	.byte	0x02, 0x4a
	.zero		1
	.zero		1


	//----- nvinfo : EIATTR_EXIT_INSTR_OFFSETS
	.align		4
        /*0028*/ 	.byte	0x04, 0x1c
        /*002a*/ 	.short	(.L_11 - .L_10)


	//   ....[0]....
.L_10:
        /*002c*/ 	.word	0x000000b0


	//----- nvinfo : EIATTR_CBANK_PARAM_SIZE
	.align		4
.L_11:
        /*0030*/ 	.byte	0x03, 0x19
        /*0032*/ 	.short	0x0008


	//----- nvinfo : EIATTR_PARAM_CBANK
	.align		4
        /*0034*/ 	.byte	0x04, 0x0a
        /*0036*/ 	.short	(.L_13 - .L_12)
	.align		4
.L_12:
        /*0038*/ 	.word	index@(.nv.constant0._Z10add_kernelPf)
        /*003c*/ 	.short	0x0380
        /*003e*/ 	.short	0x0008


	//----- nvinfo : EIATTR_SW_WAR
	.align		4
.L_13:
        /*0040*/ 	.byte	0x04, 0x36
        /*0042*/ 	.short	(.L_15 - .L_14)
.L_14:
        /*0044*/ 	.word	0x00000008
.L_15:


//--------------------- .nv.callgraph             --------------------------
	.section	.nv.callgraph,"",@"SHT_CUDA_CALLGRAPH"
	.align	4
	.sectionentsize	8
	.align		4
        /*0000*/ 	.word	0x00000000
	.align		4
        /*0004*/ 	.word	0xffffffff
	.align		4
        /*0008*/ 	.word	0x00000000
	.align		4
        /*000c*/ 	.word	0xfffffffe
	.align		4
        /*0010*/ 	.word	0x00000000
	.align		4
        /*0014*/ 	.word	0xfffffffd
	.align		4
        /*0018*/ 	.word	0x00000000
	.align		4
        /*001c*/ 	.word	0xfffffffc


//--------------------- .text._Z10add_kernelPf    --------------------------
	.section	.text._Z10add_kernelPf,"ax",@progbits
	.align	128
        .global         _Z10add_kernelPf
        .type           _Z10add_kernelPf,@function
        .size           _Z10add_kernelPf,(.L_x_1 - _Z10add_kernelPf)
        .other          _Z10add_kernelPf,@"STO_CUDA_ENTRY STV_DEFAULT"
_Z10add_kernelPf:
.text._Z10add_kernelPf:
[----:B------:R-:W-:Y:S01]  /*0000*/  LDC R1, c[0x0][0x37c] ;  /* 0x0000df00ff017b82 */ /* 0x000fe20000000800 */
[----:B------:R-:W0:Y:S07]  /*0010*/  S2R R5, SR_CTAID.X ;  /* 0x0000000000057919 */ /* 0x000e2e0000002500 */
[----:B------:R-:W1:Y:S01]  /*0020*/  LDC.64 R2, c[0x0][0x380] ;  /* 0x0000e000ff027b82 */ /* 0x000e620000000a00 */
[----:B------:R-:W0:Y:S01]  /*0030*/  LDCU UR6, c[0x0][0x360] ;  /* 0x00006c00ff0677ac */ /* 0x000e220008000800 */
[----:B------:R-:W0:Y:S01]  /*0040*/  S2R R0, SR_TID.X ;  /* 0x0000000000007919 */ /* 0x000e220000002100 */
[----:B------:R-:W2:Y:S01]  /*0050*/  LDCU.64 UR4, c[0x0][0x358] ;  /* 0x00006b00ff0477ac */ /* 0x000ea20008000a00 */
[----:B0-----:R-:W-:-:S04]  /*0060*/  IMAD R5, R5, UR6, R0 ;  /* 0x0000000605057c24 */ /* 0x001fc8000f8e0200 */
[----:B-1----:R-:W-:-:S05]  /*0070*/  IMAD.WIDE R2, R5, 0x4, R2 ;  /* 0x0000000405027825 */ /* 0x002fca00078e0202 */
[----:B--2---:R-:W2:Y:S02]  /*0080*/  LDG.E R0, desc[UR4][R2.64] ;  /* 0x0000000402007981 */ /* 0x004ea4000c1e1900 */
[----:B--2---:R-:W-:-:S05]  /*0090*/  FADD R5, R0, 1 ;  /* 0x3f80000000057421 */ /* 0x004fca0000000000 */
[----:B------:R-:W-:Y:S01]  /*00a0*/  STG.E desc[UR4][R2.64], R5 ;  /* 0x0000000502007986 */ /* 0x000fe2000c101904 */
[----:B------:R-:W-:Y:S05]  /*00b0*/  EXIT ;  /* 0x000000000000794d */ /* 0x000fea0003800000 */
.L_x_0:
[----:B------:R-:W-:-:S00]  /*00c0*/  BRA `(.L_x_0) ;  /* 0xfffffffc00fc7947 */ /* 0x000fc0000383ffff */
[----:B------:R-:W-:-:S00]  /*00d0*/  NOP ;  /* 0x0000000000007918 */ /* 0x000fc00000000000 */
        /* <DEDUP_REMOVED lines=10> */
.L_x_1:


//--------------------- .nv.shared.reserved.0     --------------------------
	.section	.nv.shared.reserved.0,"aw",@nobits
	.weak		__nv_reservedSMEM_offset_0_alias
	.size		__nv_reservedSMEM_offset_0_alias, 0, 64
	.other		__nv_reservedSMEM_offset_0_alias,@"STO_CUDA_RESERVED_SHARED STV_DEFAULT"
__nv_reservedSMEM_offset_0_alias:
	.zero		0
	.zero		64


//--------------------- .nv.constant0._Z10add_kernelPf --------------------------
	.section	.nv.constant0._Z10add_kernelPf,"a",@progbits
	.sectionflags	@""
	.align	4
.nv.constant0._Z10add_kernelPf:
	.zero		904


//--------------------- SYMBOLS --------------------------

	.type		.nv.reservedSmem.offset0,@object
	.size		.nv.reservedSmem.offset0,0x4
